//
// Generated by NVIDIA NVVM Compiler
//
// Compiler Build ID: CL-36424714
// Cuda compilation tools, release 13.0, V13.0.88
// Based on NVVM 20.0.0
//

.version 9.0
.target sm_100
.address_size 64

	// .globl	default_function_kernel

.visible .entry default_function_kernel(
	.param .u64 .ptr .align 1 default_function_kernel_param_0,
	.param .u64 .ptr .align 1 default_function_kernel_param_1
)
.maxntid 7
{
	.reg .b32 	%r<4>;
	.reg .b32 	%f<3>;
	.reg .b64 	%rd<8>;

	ld.param.u64 	%rd1, [default_function_kernel_param_0];
	ld.param.u64 	%rd2, [default_function_kernel_param_1];
	cvta.to.global.u64 	%rd3, %rd1;
	cvta.to.global.u64 	%rd4, %rd2;
	mov.u32 	%r1, %ctaid.x;
	mov.u32 	%r2, %tid.x;
	mad.lo.s32 	%r3, %r1, 7, %r2;
	mul.wide.u32 	%rd5, %r3, 4;
	add.s64 	%rd6, %rd4, %rd5;
	ld.global.nc.f32 	%f1, [%rd6];
	cos.approx.f32 	%f2, %f1;
	add.s64 	%rd7, %rd3, %rd5;
	st.global.f32 	[%rd7], %f2;
	ret;

}


// ===== COMPILED SASS (sm_100) =====

	.target	sm_100

	.elftype	@"ET_EXEC"


//--------------------- .note.nv.tkinfo           --------------------------
	.section	.note.nv.tkinfo,"",@"SHT_NOTE"
	.sectionflags	@"SHF_NOTE_NV_TKINFO"
	.tkinfo
        /*0018*/ 	.word	0x00000002
        /*0030*/ 	.string	""
        /*0030*/ 	.string	"ptxas"
        /*0030*/ 	.string	"Cuda compilation tools, release 13.0, V13.0.88"
        /*0030*/ 	.string	"Build cuda_13.0.r13.0/compiler.36424714_0"
        /*0030*/ 	.string	"-arch sm_100 -m 64 "



//--------------------- .note.nv.cuinfo           --------------------------
	.section	.note.nv.cuinfo,"",@"SHT_NOTE"
	.sectionflags	@"SHF_NOTE_NV_CUINFO"
        /*0018*/ 	.short	0x0002
        /*001a*/ 	.short	0x0064
        /*001c*/ 	.short	0x0082
	.zero		2


//--------------------- .nv.info                  --------------------------
	.section	.nv.info,"",@"SHT_CUDA_INFO"
	.align	4


	//----- nvinfo : EIATTR_REGCOUNT
	.align		4
        /*0000*/ 	.byte	0x04, 0x2f
        /*0002*/ 	.short	(.L_1 - .L_0)
	.align		4
.L_0:
        /*0004*/ 	.word	index@(default_function_kernel)
        /*0008*/ 	.word	0x0000000c


	//----- nvinfo : EIATTR_FRAME_SIZE
	.align		4
.L_1:
        /*000c*/ 	.byte	0x04, 0x11
        /*000e*/ 	.short	(.L_3 - .L_2)
	.align		4
.L_2:
        /*0010*/ 	.word	index@(default_function_kernel)
        /*0014*/ 	.word	0x00000000


	//----- nvinfo : EIATTR_MIN_STACK_SIZE
	.align		4
.L_3:
        /*0018*/ 	.byte	0x04, 0x12
        /*001a*/ 	.short	(.L_5 - .L_4)
	.align		4
.L_4:
        /*001c*/ 	.word	index@(default_function_kernel)
        /*0020*/ 	.word	0x00000000
.L_5:


//--------------------- .nv.compat                --------------------------
	.section	.nv.compat,"",@"SHT_CUDA_COMPAT_INFO"
	.align	4
        /*0000*/ 	.byte	0x02, 0x09, 0x00, 0x00, 0x02, 0x02, 0x01, 0x00, 0x02, 0x05, 0x05, 0x00, 0x03, 0x07, 0x01, 0x01
        /*0010*/ 	.byte	0x02, 0x03, 0x00, 0x00, 0x02, 0x06, 0x01, 0x00, 0x04, 0x0b, 0x08, 0x00, 0x09, 0x00, 0x00, 0x00
        /*0020*/ 	.byte	0x00, 0x00, 0x00, 0x00


//--------------------- .nv.info.default_function_kernel --------------------------
	.section	.nv.info.default_function_kernel,"",@"SHT_CUDA_INFO"
	.sectionflags	@""
	.align	4


	//----- nvinfo : EIATTR_CUDA_API_VERSION
	.align		4
        /*0000*/ 	.byte	0x04, 0x37
        /*0002*/ 	.short	(.L_7 - .L_6)
.L_6:
        /*0004*/ 	.word	0x00000082


	//----- nvinfo : EIATTR_KPARAM_INFO
	.align		4
.L_7:
        /*0008*/ 	.byte	0x04, 0x17
        /*000a*/ 	.short	(.L_9 - .L_8)
.L_8:
        /*000c*/ 	.word	0x00000000
        /*0010*/ 	.short	0x0001
        /*0012*/ 	.short	0x0008
        /*0014*/ 	.byte	0x00, 0xf5, 0x21, 0x00


	//----- nvinfo : EIATTR_KPARAM_INFO
	.align		4
.L_9:
        /*0018*/ 	.byte	0x04, 0x17
        /*001a*/ 	.short	(.L_11 - .L_10)
.L_10:
        /*001c*/ 	.word	0x00000000
        /*0020*/ 	.short	0x0000
        /*0022*/ 	.short	0x0000
        /*0024*/ 	.byte	0x00, 0xf5, 0x21, 0x00


	//----- nvinfo : EIATTR_SPARSE_MMA_MASK
	.align		4
.L_11:
        /*0028*/ 	.byte	0x03, 0x50
        /*002a*/ 	.short	0x0000


	//----- nvinfo : EIATTR_MAXREG_COUNT
	.align		4
        /*002c*/ 	.byte	0x03, 0x1b
        /*002e*/ 	.short	0x00ff


	//----- nvinfo : EIATTR_MERCURY_ISA_VERSION
	.align		4
        /*0030*/ 	.byte	0x03, 0x5f
        /*0032*/ 	.short	0x0101


	//----- nvinfo : EIATTR_VRC_CTA_INIT_COUNT
	.align		4
        /*0034*/ 	.byte	0x02, 0x4a
	.zero		1
	.zero		1


	//----- nvinfo : EIATTR_EXIT_INSTR_OFFSETS
	.align		4
        /*0038*/ 	.byte	0x04, 0x1c
        /*003a*/ 	.short	(.L_13 - .L_12)


	//   ....[0]....
.L_12:
        /*003c*/ 	.word	0x000000d0


	//----- nvinfo : EIATTR_MAX_THREADS
	.align		4
.L_13:
        /*0040*/ 	.byte	0x04, 0x05
        /*0042*/ 	.short	(.L_15 - .L_14)
.L_14:
        /*0044*/ 	.word	0x00000007
        /*0048*/ 	.word	0x00000001
        /*004c*/ 	.word	0x00000001


	//----- nvinfo : EIATTR_CBANK_PARAM_SIZE
	.align		4
.L_15:
        /*0050*/ 	.byte	0x03, 0x19
        /*0052*/ 	.short	0x0010


	//----- nvinfo : EIATTR_PARAM_CBANK
	.align		4
        /*0054*/ 	.byte	0x04, 0x0a
        /*0056*/ 	.short	(.L_17 - .L_16)
	.align		4
.L_16:
        /*0058*/ 	.word	index@(.nv.constant0.default_function_kernel)
        /*005c*/ 	.short	0x0380
        /*005e*/ 	.short	0x0010


	//----- nvinfo : EIATTR_SW_WAR
	.align		4
.L_17:
        /*0060*/ 	.byte	0x04, 0x36
        /*0062*/ 	.short	(.L_19 - .L_18)
.L_18:
        /*0064*/ 	.word	0x00000008
.L_19:


//--------------------- .nv.callgraph             --------------------------
	.section	.nv.callgraph,"",@"SHT_CUDA_CALLGRAPH"
	.align	4
	.sectionentsize	8
	.align		4
        /*0000*/ 	.word	0x00000000
	.align		4
        /*0004*/ 	.word	0xffffffff
	.align		4
        /*0008*/ 	.word	0x00000000
	.align		4
        /*000c*/ 	.word	0xfffffffe
	.align		4
        /*0010*/ 	.word	0x00000000
	.align		4
        /*0014*/ 	.word	0xfffffffd
	.align		4
        /*0018*/ 	.word	0x00000000
	.align		4
        /*001c*/ 	.word	0xfffffffc


//--------------------- .text.default_function_kernel --------------------------
	.section	.text.default_function_kernel,"ax",@progbits
	.align	128
        .global         default_function_kernel
        .type           default_function_kernel,@function
        .size           default_function_kernel,(.L_x_1 - default_function_kernel)
        .other          default_function_kernel,@"STO_CUDA_ENTRY STV_DEFAULT"
default_function_kernel:
.text.default_function_kernel:
[----:B------:R-:W-:Y:S01]  /*0000*/  LDC R1, c[0x0][0x37c] ;  /* 0x0000df00ff017b82 */ /* 0x000fe20000000800 */
[----:B------:R-:W0:Y:S07]  /*0010*/  S2R R7, SR_CTAID.X ;  /* 0x0000000000077919 */ /* 0x000e2e0000002500 */
[----:B------:R-:W1:Y:S01]  /*0020*/  LDC.64 R2, c[0x0][0x388] ;  /* 0x0000e200ff027b82 */ /* 0x000e620000000a00 */
[----:B------:R-:W2:Y:S01]  /*0030*/  LDCU.64 UR4, c[0x0][0x358] ;  /* 0x00006b00ff0477ac */ /* 0x000ea20008000a00 */
[----:B------:R-:W0:Y:S06]  /*0040*/  S2R R0, SR_TID.X ;  /* 0x0000000000007919 */ /* 0x000e2c0000002100 */
[----:B------:R-:W3:Y:S01]  /*0050*/  LDC.64 R4, c[0x0][0x380] ;  /* 0x0000e000ff047b82 */ /* 0x000ee20000000a00 */
[----:B0-----:R-:W-:-:S04]  /*0060*/  IMAD R7, R7, 0x7, R0 ;  /* 0x0000000707077824 */ /* 0x001fc800078e0200 */
[----:B-1----:R-:W-:-:S06]  /*0070*/  IMAD.WIDE.U32 R2, R7, 0x4, R2 ;  /* 0x0000000407027825 */ /* 0x002fcc00078e0002 */
[----:B--2---:R-:W2:Y:S01]  /*0080*/  LDG.E.CONSTANT R2, desc[UR4][R2.64] ;  /* 0x0000000402027981 */ /* 0x004ea2000c1e9900 */
[----:B---3--:R-:W-:-:S04]  /*0090*/  IMAD.WIDE.U32 R4, R7, 0x4, R4 ;  /* 0x0000000407047825 */ /* 0x008fc800078e0004 */
[----:B--2---:R-:W-:-:S06]  /*00a0*/  FMUL.RZ R9, R2, 0.15915493667125701904 ;  /* 0x3e22f98302097820 */ /* 0x004fcc000040c000 */
[----:B------:R-:W0:Y:S02]  /*00b0*/  MUFU.COS R9, R9 ;  /* 0x0000000900097308 */ /* 0x000e240000000000 */
[----:B0-----:R-:W-:Y:S01]  /*00c0*/  STG.E desc[UR4][R4.64], R9 ;  /* 0x0000000904007986 */ /* 0x001fe2000c101904 */
[----:B------:R-:W-:Y:S05]  /*00d0*/  EXIT ;  /* 0x000000000000794d */ /* 0x000fea0003800000 */
.L_x_0:
[----:B------:R-:W-:-:S00]  /*00e0*/  BRA `(.L_x_0) ;  /* 0xfffffffc00fc7947 */ /* 0x000fc0000383ffff */
[----:B------:R-:W-:-:S00]  /*00f0*/  NOP ;  /* 0x0000000000007918 */ /* 0x000fc00000000000 */
        /* <DEDUP_REMOVED lines=8> */
.L_x_1:


//--------------------- .nv.shared.reserved.0     --------------------------
	.section	.nv.shared.reserved.0,"aw",@nobits
	.weak		__nv_reservedSMEM_offset_0_alias
	.size		__nv_reservedSMEM_offset_0_alias, 0, 64
	.other		__nv_reservedSMEM_offset_0_alias,@"STO_CUDA_RESERVED_SHARED STV_DEFAULT"
__nv_reservedSMEM_offset_0_alias:
	.zero		0
	.zero		64


//--------------------- .nv.constant0.default_function_kernel --------------------------
	.section	.nv.constant0.default_function_kernel,"a",@progbits
	.sectionflags	@""
	.align	4
.nv.constant0.default_function_kernel:
	.zero		912


//--------------------- SYMBOLS --------------------------

	.type		.nv.reservedSmem.offset0,@object
	.size		.nv.reservedSmem.offset0,0x4
